//
// Generated by NVIDIA NVVM Compiler
//
// Compiler Build ID: CL-36424714
// Cuda compilation tools, release 13.0, V13.0.88
// Based on NVVM 20.0.0
//

.version 9.0
.target sm_100
.address_size 64

	// .globl	fft_make_hermitian_kernel

.visible .entry fft_make_hermitian_kernel(
	.param .u64 .ptr .align 1 fft_make_hermitian_kernel_param_0,
	.param .u32 fft_make_hermitian_kernel_param_1,
	.param .u32 fft_make_hermitian_kernel_param_2
)
{
	.reg .pred 	%p<5>;
	.reg .b32 	%r<22>;
	.reg .b64 	%rd<7>;
	.reg .b64 	%fd<10>;

	ld.param.u64 	%rd2, [fft_make_hermitian_kernel_param_0];
	ld.param.u32 	%r5, [fft_make_hermitian_kernel_param_1];
	ld.param.u32 	%r4, [fft_make_hermitian_kernel_param_2];
	mov.u32 	%r6, %ctaid.x;
	mov.u32 	%r7, %ntid.x;
	mov.u32 	%r8, %tid.x;
	mad.lo.s32 	%r1, %r6, %r7, %r8;
	mov.u32 	%r9, %ctaid.y;
	mov.u32 	%r10, %ntid.y;
	mov.u32 	%r11, %tid.y;
	mad.lo.s32 	%r12, %r9, %r10, %r11;
	shr.u32 	%r13, %r5, 31;
	add.s32 	%r14, %r5, %r13;
	shr.s32 	%r15, %r14, 1;
	setp.ge.s32 	%p1, %r1, %r15;
	setp.ge.s32 	%p2, %r12, %r5;
	or.pred  	%p3, %p1, %p2;
	@%p3 bra 	$L__BB0_3;
	cvta.to.global.u64 	%rd3, %rd2;
	mad.lo.s32 	%r16, %r4, %r12, %r1;
	add.s32 	%r17, %r5, -1;
	mad.lo.s32 	%r18, %r17, %r4, %r17;
	sub.s32 	%r19, %r18, %r16;
	mul.wide.s32 	%rd4, %r19, 16;
	add.s64 	%rd1, %rd3, %rd4;
	ld.global.v2.f64 	{%fd5, %fd6}, [%rd1];
	mul.wide.s32 	%rd5, %r16, 16;
	add.s64 	%rd6, %rd3, %rd5;
	ld.global.v2.f64 	{%fd7, %fd8}, [%rd6];
	add.f64 	%fd3, %fd5, %fd7;
	sub.f64 	%fd2, %fd8, %fd6;
	st.global.v2.f64 	[%rd6], {%fd3, %fd2};
	add.s32 	%r20, %r1, 1;
	shr.u32 	%r21, %r5, 1;
	setp.lt.s32 	%p4, %r20, %r21;
	@%p4 bra 	$L__BB0_3;
	neg.f64 	%fd9, %fd2;
	st.global.v2.f64 	[%rd1], {%fd3, %fd9};
$L__BB0_3:
	ret;

}
	// .globl	fftshift_kernel_cx
.visible .entry fftshift_kernel_cx(
	.param .u64 .ptr .align 1 fftshift_kernel_cx_param_0,
	.param .u32 fftshift_kernel_cx_param_1,
	.param .u32 fftshift_kernel_cx_param_2
)
{
	.reg .pred 	%p<5>;
	.reg .b32 	%r<26>;
	.reg .b64 	%rd<7>;
	.reg .b64 	%fd<5>;

	ld.param.u64 	%rd1, [fftshift_kernel_cx_param_0];
	ld.param.u32 	%r3, [fftshift_kernel_cx_param_1];
	ld.param.u32 	%r4, [fftshift_kernel_cx_param_2];
	mov.u32 	%r5, %ctaid.x;
	mov.u32 	%r6, %ntid.x;
	mov.u32 	%r7, %tid.x;
	mad.lo.s32 	%r1, %r5, %r6, %r7;
	mov.u32 	%r8, %ctaid.y;
	mov.u32 	%r9, %ntid.y;
	mov.u32 	%r10, %tid.y;
	mad.lo.s32 	%r2, %r8, %r9, %r10;
	setp.ge.s32 	%p1, %r1, %r3;
	@%p1 bra 	$L__BB1_3;
	add.s32 	%r11, %r3, 1;
	shr.u32 	%r12, %r11, 31;
	add.s32 	%r13, %r11, %r12;
	shr.s32 	%r14, %r13, 1;
	setp.ge.s32 	%p2, %r2, %r14;
	@%p2 bra 	$L__BB1_3;
	cvta.to.global.u64 	%rd2, %rd1;
	shr.u32 	%r15, %r3, 31;
	add.s32 	%r16, %r3, %r15;
	shr.s32 	%r17, %r16, 1;
	add.s32 	%r18, %r17, %r1;
	setp.lt.s32 	%p3, %r18, %r3;
	selp.b32 	%r19, 0, %r3, %p3;
	sub.s32 	%r20, %r18, %r19;
	add.s32 	%r21, %r17, %r2;
	setp.lt.s32 	%p4, %r21, %r3;
	selp.b32 	%r22, 0, %r3, %p4;
	sub.s32 	%r23, %r21, %r22;
	mad.lo.s32 	%r24, %r4, %r2, %r1;
	mad.lo.s32 	%r25, %r23, %r4, %r20;
	mul.wide.s32 	%rd3, %r24, 16;
	add.s64 	%rd4, %rd2, %rd3;
	ld.global.v2.f64 	{%fd1, %fd2}, [%rd4];
	mul.wide.s32 	%rd5, %r25, 16;
	add.s64 	%rd6, %rd2, %rd5;
	ld.global.v2.f64 	{%fd3, %fd4}, [%rd6];
	st.global.v2.f64 	[%rd4], {%fd3, %fd4};
	st.global.v2.f64 	[%rd6], {%fd1, %fd2};
$L__BB1_3:
	ret;

}
	// .globl	ifftshift_kernel_cx
.visible .entry ifftshift_kernel_cx(
	.param .u64 .ptr .align 1 ifftshift_kernel_cx_param_0,
	.param .u32 ifftshift_kernel_cx_param_1,
	.param .u32 ifftshift_kernel_cx_param_2
)
{
	.reg .pred 	%p<5>;
	.reg .b32 	%r<27>;
	.reg .b64 	%rd<7>;
	.reg .b64 	%fd<5>;

	ld.param.u64 	%rd1, [ifftshift_kernel_cx_param_0];
	ld.param.u32 	%r3, [ifftshift_kernel_cx_param_1];
	ld.param.u32 	%r4, [ifftshift_kernel_cx_param_2];
	mov.u32 	%r5, %ctaid.x;
	mov.u32 	%r6, %ntid.x;
	mov.u32 	%r7, %tid.x;
	mad.lo.s32 	%r1, %r5, %r6, %r7;
	mov.u32 	%r8, %ctaid.y;
	mov.u32 	%r9, %ntid.y;
	mov.u32 	%r10, %tid.y;
	mad.lo.s32 	%r2, %r8, %r9, %r10;
	setp.ge.s32 	%p1, %r1, %r3;
	@%p1 bra 	$L__BB2_3;
	add.s32 	%r11, %r3, 1;
	shr.u32 	%r12, %r11, 31;
	add.s32 	%r13, %r11, %r12;
	shr.s32 	%r14, %r13, 1;
	setp.ge.s32 	%p2, %r2, %r14;
	@%p2 bra 	$L__BB2_3;
	cvta.to.global.u64 	%rd2, %rd1;
	shr.u32 	%r15, %r3, 31;
	add.s32 	%r16, %r3, %r15;
	shr.s32 	%r17, %r16, 1;
	sub.s32 	%r18, %r3, %r17;
	add.s32 	%r19, %r18, %r1;
	setp.lt.s32 	%p3, %r19, %r3;
	selp.b32 	%r20, 0, %r3, %p3;
	sub.s32 	%r21, %r19, %r20;
	add.s32 	%r22, %r18, %r2;
	setp.lt.s32 	%p4, %r22, %r3;
	selp.b32 	%r23, 0, %r3, %p4;
	sub.s32 	%r24, %r22, %r23;
	mad.lo.s32 	%r25, %r4, %r2, %r1;
	mad.lo.s32 	%r26, %r24, %r4, %r21;
	mul.wide.s32 	%rd3, %r25, 16;
	add.s64 	%rd4, %rd2, %rd3;
	ld.global.v2.f64 	{%fd1, %fd2}, [%rd4];
	mul.wide.s32 	%rd5, %r26, 16;
	add.s64 	%rd6, %rd2, %rd5;
	ld.global.v2.f64 	{%fd3, %fd4}, [%rd6];
	st.global.v2.f64 	[%rd4], {%fd3, %fd4};
	st.global.v2.f64 	[%rd6], {%fd1, %fd2};
$L__BB2_3:
	ret;

}
	// .globl	fftshift_kernel_r
.visible .entry fftshift_kernel_r(
	.param .u64 .ptr .align 1 fftshift_kernel_r_param_0,
	.param .u32 fftshift_kernel_r_param_1,
	.param .u32 fftshift_kernel_r_param_2
)
{
	.reg .pred 	%p<5>;
	.reg .b32 	%r<26>;
	.reg .b64 	%rd<7>;
	.reg .b64 	%fd<3>;

	ld.param.u64 	%rd1, [fftshift_kernel_r_param_0];
	ld.param.u32 	%r3, [fftshift_kernel_r_param_1];
	ld.param.u32 	%r4, [fftshift_kernel_r_param_2];
	mov.u32 	%r5, %ctaid.x;
	mov.u32 	%r6, %ntid.x;
	mov.u32 	%r7, %tid.x;
	mad.lo.s32 	%r1, %r5, %r6, %r7;
	mov.u32 	%r8, %ctaid.y;
	mov.u32 	%r9, %ntid.y;
	mov.u32 	%r10, %tid.y;
	mad.lo.s32 	%r2, %r8, %r9, %r10;
	setp.ge.s32 	%p1, %r1, %r3;
	@%p1 bra 	$L__BB3_3;
	add.s32 	%r11, %r3, 1;
	shr.u32 	%r12, %r11, 31;
	add.s32 	%r13, %r11, %r12;
	shr.s32 	%r14, %r13, 1;
	setp.ge.s32 	%p2, %r2, %r14;
	@%p2 bra 	$L__BB3_3;
	cvta.to.global.u64 	%rd2, %rd1;
	shr.u32 	%r15, %r3, 31;
	add.s32 	%r16, %r3, %r15;
	shr.s32 	%r17, %r16, 1;
	add.s32 	%r18, %r17, %r1;
	setp.lt.s32 	%p3, %r18, %r3;
	selp.b32 	%r19, 0, %r3, %p3;
	sub.s32 	%r20, %r18, %r19;
	add.s32 	%r21, %r17, %r2;
	setp.lt.s32 	%p4, %r21, %r3;
	selp.b32 	%r22, 0, %r3, %p4;
	sub.s32 	%r23, %r21, %r22;
	mad.lo.s32 	%r24, %r4, %r2, %r1;
	mad.lo.s32 	%r25, %r23, %r4, %r20;
	mul.wide.s32 	%rd3, %r24, 8;
	add.s64 	%rd4, %rd2, %rd3;
	ld.global.f64 	%fd1, [%rd4];
	mul.wide.s32 	%rd5, %r25, 8;
	add.s64 	%rd6, %rd2, %rd5;
	ld.global.f64 	%fd2, [%rd6];
	st.global.f64 	[%rd4], %fd2;
	st.global.f64 	[%rd6], %fd1;
$L__BB3_3:
	ret;

}
	// .globl	ifftshift_kernel_r
.visible .entry ifftshift_kernel_r(
	.param .u64 .ptr .align 1 ifftshift_kernel_r_param_0,
	.param .u32 ifftshift_kernel_r_param_1,
	.param .u32 ifftshift_kernel_r_param_2
)
{
	.reg .pred 	%p<5>;
	.reg .b32 	%r<27>;
	.reg .b64 	%rd<7>;
	.reg .b64 	%fd<3>;

	ld.param.u64 	%rd1, [ifftshift_kernel_r_param_0];
	ld.param.u32 	%r3, [ifftshift_kernel_r_param_1];
	ld.param.u32 	%r4, [ifftshift_kernel_r_param_2];
	mov.u32 	%r5, %ctaid.x;
	mov.u32 	%r6, %ntid.x;
	mov.u32 	%r7, %tid.x;
	mad.lo.s32 	%r1, %r5, %r6, %r7;
	mov.u32 	%r8, %ctaid.y;
	mov.u32 	%r9, %ntid.y;
	mov.u32 	%r10, %tid.y;
	mad.lo.s32 	%r2, %r8, %r9, %r10;
	setp.ge.s32 	%p1, %r1, %r3;
	@%p1 bra 	$L__BB4_3;
	add.s32 	%r11, %r3, 1;
	shr.u32 	%r12, %r11, 31;
	add.s32 	%r13, %r11, %r12;
	shr.s32 	%r14, %r13, 1;
	setp.ge.s32 	%p2, %r2, %r14;
	@%p2 bra 	$L__BB4_3;
	cvta.to.global.u64 	%rd2, %rd1;
	shr.u32 	%r15, %r3, 31;
	add.s32 	%r16, %r3, %r15;
	shr.s32 	%r17, %r16, 1;
	sub.s32 	%r18, %r3, %r17;
	add.s32 	%r19, %r18, %r1;
	setp.lt.s32 	%p3, %r19, %r3;
	selp.b32 	%r20, 0, %r3, %p3;
	sub.s32 	%r21, %r19, %r20;
	add.s32 	%r22, %r18, %r2;
	setp.lt.s32 	%p4, %r22, %r3;
	selp.b32 	%r23, 0, %r3, %p4;
	sub.s32 	%r24, %r22, %r23;
	mad.lo.s32 	%r25, %r4, %r2, %r1;
	mad.lo.s32 	%r26, %r24, %r4, %r21;
	mul.wide.s32 	%rd3, %r25, 8;
	add.s64 	%rd4, %rd2, %rd3;
	ld.global.f64 	%fd1, [%rd4];
	mul.wide.s32 	%rd5, %r26, 8;
	add.s64 	%rd6, %rd2, %rd5;
	ld.global.f64 	%fd2, [%rd6];
	st.global.f64 	[%rd4], %fd2;
	st.global.f64 	[%rd6], %fd1;
$L__BB4_3:
	ret;

}


// ===== COMPILED SASS (sm_100) =====

	.target	sm_100

	.elftype	@"ET_EXEC"


//--------------------- .note.nv.tkinfo           --------------------------
	.section	.note.nv.tkinfo,"",@"SHT_NOTE"
	.sectionflags	@"SHF_NOTE_NV_TKINFO"
	.tkinfo
        /*0018*/ 	.word	0x00000002
        /*0030*/ 	.string	""
        /*0030*/ 	.string	"ptxas"
        /*0030*/ 	.string	"Cuda compilation tools, release 13.0, V13.0.88"
        /*0030*/ 	.string	"Build cuda_13.0.r13.0/compiler.36424714_0"
        /*0030*/ 	.string	"-arch sm_100 -m 64 "



//--------------------- .note.nv.cuinfo           --------------------------
	.section	.note.nv.cuinfo,"",@"SHT_NOTE"
	.sectionflags	@"SHF_NOTE_NV_CUINFO"
        /*0018*/ 	.short	0x0002
        /*001a*/ 	.short	0x0064
        /*001c*/ 	.short	0x0082
	.zero		2


//--------------------- .nv.info                  --------------------------
	.section	.nv.info,"",@"SHT_CUDA_INFO"
	.align	4


	//----- nvinfo : EIATTR_REGCOUNT
	.align		4
        /*0000*/ 	.byte	0x04, 0x2f
        /*0002*/ 	.short	(.L_1 - .L_0)
	.align		4
.L_0:
        /*0004*/ 	.word	index@(fft_make_hermitian_kernel)
        /*0008*/ 	.word	0x00000012


	//----- nvinfo : EIATTR_FRAME_SIZE
	.align		4
.L_1:
        /*000c*/ 	.byte	0x04, 0x11
        /*000e*/ 	.short	(.L_3 - .L_2)
	.align		4
.L_2:
        /*0010*/ 	.word	index@(fft_make_hermitian_kernel)
        /*0014*/ 	.word	0x00000000


	//----- nvinfo : EIATTR_REGCOUNT
	.align		4
.L_3:
        /*0018*/ 	.byte	0x04, 0x2f
        /*001a*/ 	.short	(.L_5 - .L_4)
	.align		4
.L_4:
        /*001c*/ 	.word	index@(fftshift_kernel_cx)
        /*0020*/ 	.word	0x00000012


	//----- nvinfo : EIATTR_FRAME_SIZE
	.align		4
.L_5:
        /*0024*/ 	.byte	0x04, 0x11
        /*0026*/ 	.short	(.L_7 - .L_6)
	.align		4
.L_6:
        /*0028*/ 	.word	index@(fftshift_kernel_cx)
        /*002c*/ 	.word	0x00000000


	//----- nvinfo : EIATTR_REGCOUNT
	.align		4
.L_7:
        /*0030*/ 	.byte	0x04, 0x2f
        /*0032*/ 	.short	(.L_9 - .L_8)
	.align		4
.L_8:
        /*0034*/ 	.word	index@(ifftshift_kernel_cx)
        /*0038*/ 	.word	0x00000012


	//----- nvinfo : EIATTR_FRAME_SIZE
	.align		4
.L_9:
        /*003c*/ 	.byte	0x04, 0x11
        /*003e*/ 	.short	(.L_11 - .L_10)
	.align		4
.L_10:
        /*0040*/ 	.word	index@(ifftshift_kernel_cx)
        /*0044*/ 	.word	0x00000000


	//----- nvinfo : EIATTR_REGCOUNT
	.align		4
.L_11:
        /*0048*/ 	.byte	0x04, 0x2f
        /*004a*/ 	.short	(.L_13 - .L_12)
	.align		4
.L_12:
        /*004c*/ 	.word	index@(fftshift_kernel_r)
        /*0050*/ 	.word	0x0000000c


	//----- nvinfo : EIATTR_FRAME_SIZE
	.align		4
.L_13:
        /*0054*/ 	.byte	0x04, 0x11
        /*0056*/ 	.short	(.L_15 - .L_14)
	.align		4
.L_14:
        /*0058*/ 	.word	index@(fftshift_kernel_r)
        /*005c*/ 	.word	0x00000000


	//----- nvinfo : EIATTR_REGCOUNT
	.align		4
.L_15:
        /*0060*/ 	.byte	0x04, 0x2f
        /*0062*/ 	.short	(.L_17 - .L_16)
	.align		4
.L_16:
        /*0064*/ 	.word	index@(ifftshift_kernel_r)
        /*0068*/ 	.word	0x0000000c


	//----- nvinfo : EIATTR_FRAME_SIZE
	.align		4
.L_17:
        /*006c*/ 	.byte	0x04, 0x11
        /*006e*/ 	.short	(.L_19 - .L_18)
	.align		4
.L_18:
        /*0070*/ 	.word	index@(ifftshift_kernel_r)
        /*0074*/ 	.word	0x00000000


	//----- nvinfo : EIATTR_MIN_STACK_SIZE
	.align		4
.L_19:
        /*0078*/ 	.byte	0x04, 0x12
        /*007a*/ 	.short	(.L_21 - .L_20)
	.align		4
.L_20:
        /*007c*/ 	.word	index@(ifftshift_kernel_r)
        /*0080*/ 	.word	0x00000000


	//----- nvinfo : EIATTR_MIN_STACK_SIZE
	.align		4
.L_21:
        /*0084*/ 	.byte	0x04, 0x12
        /*0086*/ 	.short	(.L_23 - .L_22)
	.align		4
.L_22:
        /*0088*/ 	.word	index@(fftshift_kernel_r)
        /*008c*/ 	.word	0x00000000


	//----- nvinfo : EIATTR_MIN_STACK_SIZE
	.align		4
.L_23:
        /*0090*/ 	.byte	0x04, 0x12
        /*0092*/ 	.short	(.L_25 - .L_24)
	.align		4
.L_24:
        /*0094*/ 	.word	index@(ifftshift_kernel_cx)
        /*0098*/ 	.word	0x00000000


	//----- nvinfo : EIATTR_MIN_STACK_SIZE
	.align		4
.L_25:
        /*009c*/ 	.byte	0x04, 0x12
        /*009e*/ 	.short	(.L_27 - .L_26)
	.align		4
.L_26:
        /*00a0*/ 	.word	index@(fftshift_kernel_cx)
        /*00a4*/ 	.word	0x00000000


	//----- nvinfo : EIATTR_MIN_STACK_SIZE
	.align		4
.L_27:
        /*00a8*/ 	.byte	0x04, 0x12
        /*00aa*/ 	.short	(.L_29 - .L_28)
	.align		4
.L_28:
        /*00ac*/ 	.word	index@(fft_make_hermitian_kernel)
        /*00b0*/ 	.word	0x00000000
.L_29:


//--------------------- .nv.compat                --------------------------
	.section	.nv.compat,"",@"SHT_CUDA_COMPAT_INFO"
	.align	4
        /*0000*/ 	.byte	0x02, 0x09, 0x00, 0x00, 0x02, 0x02, 0x01, 0x00, 0x02, 0x05, 0x05, 0x00, 0x03, 0x07, 0x01, 0x01
        /*0010*/ 	.byte	0x02, 0x03, 0x00, 0x00, 0x02, 0x06, 0x01, 0x00, 0x04, 0x0b, 0x08, 0x00, 0x01, 0x00, 0x00, 0x00
        /*0020*/ 	.byte	0x00, 0x00, 0x00, 0x00


//--------------------- .nv.info.ifftshift_kernel_r --------------------------
	.section	.nv.info.ifftshift_kernel_r,"",@"SHT_CUDA_INFO"
	.sectionflags	@""
	.align	4


	//----- nvinfo : EIATTR_CUDA_API_VERSION
	.align		4
        /*0000*/ 	.byte	0x04, 0x37
        /*0002*/ 	.short	(.L_31 - .L_30)
.L_30:
        /*0004*/ 	.word	0x00000082


	//----- nvinfo : EIATTR_KPARAM_INFO
	.align		4
.L_31:
        /*0008*/ 	.byte	0x04, 0x17
        /*000a*/ 	.short	(.L_33 - .L_32)
.L_32:
        /*000c*/ 	.word	0x00000000
        /*0010*/ 	.short	0x0002
        /*0012*/ 	.short	0x000c
        /*0014*/ 	.byte	0x00, 0xf0, 0x11, 0x00


	//----- nvinfo : EIATTR_KPARAM_INFO
	.align		4
.L_33:
        /*0018*/ 	.byte	0x04, 0x17
        /*001a*/ 	.short	(.L_35 - .L_34)
.L_34:
        /*001c*/ 	.word	0x00000000
        /*0020*/ 	.short	0x0001
        /*0022*/ 	.short	0x0008
        /*0024*/ 	.byte	0x00, 0xf0, 0x11, 0x00


	//----- nvinfo : EIATTR_KPARAM_INFO
	.align		4
.L_35:
        /*0028*/ 	.byte	0x04, 0x17
        /*002a*/ 	.short	(.L_37 - .L_36)
.L_36:
        /*002c*/ 	.word	0x00000000
        /*0030*/ 	.short	0x0000
        /*0032*/ 	.short	0x0000
        /*0034*/ 	.byte	0x00, 0xf5, 0x21, 0x00


	//----- nvinfo : EIATTR_SPARSE_MMA_MASK
	.align		4
.L_37:
        /*0038*/ 	.byte	0x03, 0x50
        /*003a*/ 	.short	0x0000


	//----- nvinfo : EIATTR_MAXREG_COUNT
	.align		4
        /*003c*/ 	.byte	0x03, 0x1b
        /*003e*/ 	.short	0x00ff


	//----- nvinfo : EIATTR_MERCURY_ISA_VERSION
	.align		4
        /*0040*/ 	.byte	0x03, 0x5f
        /*0042*/ 	.short	0x0101


	//----- nvinfo : EIATTR_VRC_CTA_INIT_COUNT
	.align		4
        /*0044*/ 	.byte	0x02, 0x4a
	.zero		1
	.zero		1


	//----- nvinfo : EIATTR_EXIT_INSTR_OFFSETS
	.align		4
        /*0048*/ 	.byte	0x04, 0x1c
        /*004a*/ 	.short	(.L_39 - .L_38)


	//   ....[0]....
.L_38:
        /*004c*/ 	.word	0x000000b0


	//   ....[1]....
        /*0050*/ 	.word	0x00000100


	//   ....[2]....
        /*0054*/ 	.word	0x00000270


	//----- nvinfo : EIATTR_CBANK_PARAM_SIZE
	.align		4
.L_39:
        /*0058*/ 	.byte	0x03, 0x19
        /*005a*/ 	.short	0x0010


	//----- nvinfo : EIATTR_PARAM_CBANK
	.align		4
        /*005c*/ 	.byte	0x04, 0x0a
        /*005e*/ 	.short	(.L_41 - .L_40)
	.align		4
.L_40:
        /*0060*/ 	.word	index@(.nv.constant0.ifftshift_kernel_r)
        /*0064*/ 	.short	0x0380
        /*0066*/ 	.short	0x0010


	//----- nvinfo : EIATTR_SW_WAR
	.align		4
.L_41:
        /*0068*/ 	.byte	0x04, 0x36
        /*006a*/ 	.short	(.L_43 - .L_42)
.L_42:
        /*006c*/ 	.word	0x00000008
.L_43:


//--------------------- .nv.info.fftshift_kernel_r --------------------------
	.section	.nv.info.fftshift_kernel_r,"",@"SHT_CUDA_INFO"
	.sectionflags	@""
	.align	4


	//----- nvinfo : EIATTR_CUDA_API_VERSION
	.align		4
        /*0000*/ 	.byte	0x04, 0x37
        /*0002*/ 	.short	(.L_45 - .L_44)
.L_44:
        /*0004*/ 	.word	0x00000082


	//----- nvinfo : EIATTR_KPARAM_INFO
	.align		4
.L_45:
        /*0008*/ 	.byte	0x04, 0x17
        /*000a*/ 	.short	(.L_47 - .L_46)
.L_46:
        /*000c*/ 	.word	0x00000000
        /*0010*/ 	.short	0x0002
        /*0012*/ 	.short	0x000c
        /*0014*/ 	.byte	0x00, 0xf0, 0x11, 0x00


	//----- nvinfo : EIATTR_KPARAM_INFO
	.align		4
.L_47:
        /*0018*/ 	.byte	0x04, 0x17
        /*001a*/ 	.short	(.L_49 - .L_48)
.L_48:
        /*001c*/ 	.word	0x00000000
        /*0020*/ 	.short	0x0001
        /*0022*/ 	.short	0x0008
        /*0024*/ 	.byte	0x00, 0xf0, 0x11, 0x00


	//----- nvinfo : EIATTR_KPARAM_INFO
	.align		4
.L_49:
        /*0028*/ 	.byte	0x04, 0x17
        /*002a*/ 	.short	(.L_51 - .L_50)
.L_50:
        /*002c*/ 	.word	0x00000000
        /*0030*/ 	.short	0x0000
        /*0032*/ 	.short	0x0000
        /*0034*/ 	.byte	0x00, 0xf5, 0x21, 0x00


	//----- nvinfo : EIATTR_SPARSE_MMA_MASK
	.align		4
.L_51:
        /*0038*/ 	.byte	0x03, 0x50
        /*003a*/ 	.short	0x0000


	//----- nvinfo : EIATTR_MAXREG_COUNT
	.align		4
        /*003c*/ 	.byte	0x03, 0x1b
        /*003e*/ 	.short	0x00ff


	//----- nvinfo : EIATTR_MERCURY_ISA_VERSION
	.align		4
        /*0040*/ 	.byte	0x03, 0x5f
        /*0042*/ 	.short	0x0101


	//----- nvinfo : EIATTR_VRC_CTA_INIT_COUNT
	.align		4
        /*0044*/ 	.byte	0x02, 0x4a
	.zero		1
	.zero		1


	//----- nvinfo : EIATTR_EXIT_INSTR_OFFSETS
	.align		4
        /*0048*/ 	.byte	0x04, 0x1c
        /*004a*/ 	.short	(.L_53 - .L_52)


	//   ....[0]....
.L_52:
        /*004c*/ 	.word	0x000000b0


	//   ....[1]....
        /*0050*/ 	.word	0x00000100


	//   ....[2]....
        /*0054*/ 	.word	0x00000260


	//----- nvinfo : EIATTR_CBANK_PARAM_SIZE
	.align		4
.L_53:
        /*0058*/ 	.byte	0x03, 0x19
        /*005a*/ 	.short	0x0010


	//----- nvinfo : EIATTR_PARAM_CBANK
	.align		4
        /*005c*/ 	.byte	0x04, 0x0a
        /*005e*/ 	.short	(.L_55 - .L_54)
	.align		4
.L_54:
        /*0060*/ 	.word	index@(.nv.constant0.fftshift_kernel_r)
        /*0064*/ 	.short	0x0380
        /*0066*/ 	.short	0x0010


	//----- nvinfo : EIATTR_SW_WAR
	.align		4
.L_55:
        /*0068*/ 	.byte	0x04, 0x36
        /*006a*/ 	.short	(.L_57 - .L_56)
.L_56:
        /*006c*/ 	.word	0x00000008
.L_57:


//--------------------- .nv.info.ifftshift_kernel_cx --------------------------
	.section	.nv.info.ifftshift_kernel_cx,"",@"SHT_CUDA_INFO"
	.sectionflags	@""
	.align	4


	//----- nvinfo : EIATTR_CUDA_API_VERSION
	.align		4
        /*0000*/ 	.byte	0x04, 0x37
        /*0002*/ 	.short	(.L_59 - .L_58)
.L_58:
        /*0004*/ 	.word	0x00000082


	//----- nvinfo : EIATTR_KPARAM_INFO
	.align		4
.L_59:
        /*0008*/ 	.byte	0x04, 0x17
        /*000a*/ 	.short	(.L_61 - .L_60)
.L_60:
        /*000c*/ 	.word	0x00000000
        /*0010*/ 	.short	0x0002
        /*0012*/ 	.short	0x000c
        /*0014*/ 	.byte	0x00, 0xf0, 0x11, 0x00


	//----- nvinfo : EIATTR_KPARAM_INFO
	.align		4
.L_61:
        /*0018*/ 	.byte	0x04, 0x17
        /*001a*/ 	.short	(.L_63 - .L_62)
.L_62:
        /*001c*/ 	.word	0x00000000
        /*0020*/ 	.short	0x0001
        /*0022*/ 	.short	0x0008
        /*0024*/ 	.byte	0x00, 0xf0, 0x11, 0x00


	//----- nvinfo : EIATTR_KPARAM_INFO
	.align		4
.L_63:
        /*0028*/ 	.byte	0x04, 0x17
        /*002a*/ 	.short	(.L_65 - .L_64)
.L_64:
        /*002c*/ 	.word	0x00000000
        /*0030*/ 	.short	0x0000
        /*0032*/ 	.short	0x0000
        /*0034*/ 	.byte	0x00, 0xf5, 0x21, 0x00


	//----- nvinfo : EIATTR_SPARSE_MMA_MASK
	.align		4
.L_65:
        /*0038*/ 	.byte	0x03, 0x50
        /*003a*/ 	.short	0x0000


	//----- nvinfo : EIATTR_MAXREG_COUNT
	.align		4
        /*003c*/ 	.byte	0x03, 0x1b
        /*003e*/ 	.short	0x00ff


	//----- nvinfo : EIATTR_MERCURY_ISA_VERSION
	.align		4
        /*0040*/ 	.byte	0x03, 0x5f
        /*0042*/ 	.short	0x0101


	//----- nvinfo : EIATTR_VRC_CTA_INIT_COUNT
	.align		4
        /*0044*/ 	.byte	0x02, 0x4a
	.zero		1
	.zero		1


	//----- nvinfo : EIATTR_EXIT_INSTR_OFFSETS
	.align		4
        /*0048*/ 	.byte	0x04, 0x1c
        /*004a*/ 	.short	(.L_67 - .L_66)


	//   ....[0]....
.L_66:
        /*004c*/ 	.word	0x000000b0


	//   ....[1]....
        /*0050*/ 	.word	0x00000100


	//   ....[2]....
        /*0054*/ 	.word	0x00000270


	//----- nvinfo : EIATTR_CBANK_PARAM_SIZE
	.align		4
.L_67:
        /*0058*/ 	.byte	0x03, 0x19
        /*005a*/ 	.short	0x0010


	//----- nvinfo : EIATTR_PARAM_CBANK
	.align		4
        /*005c*/ 	.byte	0x04, 0x0a
        /*005e*/ 	.short	(.L_69 - .L_68)
	.align		4
.L_68:
        /*0060*/ 	.word	index@(.nv.constant0.ifftshift_kernel_cx)
        /*0064*/ 	.short	0x0380
        /*0066*/ 	.short	0x0010


	//----- nvinfo : EIATTR_SW_WAR
	.align		4
.L_69:
        /*0068*/ 	.byte	0x04, 0x36
        /*006a*/ 	.short	(.L_71 - .L_70)
.L_70:
        /*006c*/ 	.word	0x00000008
.L_71:


//--------------------- .nv.info.fftshift_kernel_cx --------------------------
	.section	.nv.info.fftshift_kernel_cx,"",@"SHT_CUDA_INFO"
	.sectionflags	@""
	.align	4


	//----- nvinfo : EIATTR_CUDA_API_VERSION
	.align		4
        /*0000*/ 	.byte	0x04, 0x37
        /*0002*/ 	.short	(.L_73 - .L_72)
.L_72:
        /*0004*/ 	.word	0x00000082


	//----- nvinfo : EIATTR_KPARAM_INFO
	.align		4
.L_73:
        /*0008*/ 	.byte	0x04, 0x17
        /*000a*/ 	.short	(.L_75 - .L_74)
.L_74:
        /*000c*/ 	.word	0x00000000
        /*0010*/ 	.short	0x0002
        /*0012*/ 	.short	0x000c
        /*0014*/ 	.byte	0x00, 0xf0, 0x11, 0x00


	//----- nvinfo : EIATTR_KPARAM_INFO
	.align		4
.L_75:
        /*0018*/ 	.byte	0x04, 0x17
        /*001a*/ 	.short	(.L_77 - .L_76)
.L_76:
        /*001c*/ 	.word	0x00000000
        /*0020*/ 	.short	0x0001
        /*0022*/ 	.short	0x0008
        /*0024*/ 	.byte	0x00, 0xf0, 0x11, 0x00


	//----- nvinfo : EIATTR_KPARAM_INFO
	.align		4
.L_77:
        /*0028*/ 	.byte	0x04, 0x17
        /*002a*/ 	.short	(.L_79 - .L_78)
.L_78:
        /*002c*/ 	.word	0x00000000
        /*0030*/ 	.short	0x0000
        /*0032*/ 	.short	0x0000
        /*0034*/ 	.byte	0x00, 0xf5, 0x21, 0x00


	//----- nvinfo : EIATTR_SPARSE_MMA_MASK
	.align		4
.L_79:
        /*0038*/ 	.byte	0x03, 0x50
        /*003a*/ 	.short	0x0000


	//----- nvinfo : EIATTR_MAXREG_COUNT
	.align		4
        /*003c*/ 	.byte	0x03, 0x1b
        /*003e*/ 	.short	0x00ff


	//----- nvinfo : EIATTR_MERCURY_ISA_VERSION
	.align		4
        /*0040*/ 	.byte	0x03, 0x5f
        /*0042*/ 	.short	0x0101


	//----- nvinfo : EIATTR_VRC_CTA_INIT_COUNT
	.align		4
        /*0044*/ 	.byte	0x02, 0x4a
	.zero		1
	.zero		1


	//----- nvinfo : EIATTR_EXIT_INSTR_OFFSETS
	.align		4
        /*0048*/ 	.byte	0x04, 0x1c
        /*004a*/ 	.short	(.L_81 - .L_80)


	//   ....[0]....
.L_80:
        /*004c*/ 	.word	0x000000b0


	//   ....[1]....
        /*0050*/ 	.word	0x00000100


	//   ....[2]....
        /*0054*/ 	.word	0x00000260


	//----- nvinfo : EIATTR_CBANK_PARAM_SIZE
	.align		4
.L_81:
        /*0058*/ 	.byte	0x03, 0x19
        /*005a*/ 	.short	0x0010


	//----- nvinfo : EIATTR_PARAM_CBANK
	.align		4
        /*005c*/ 	.byte	0x04, 0x0a
        /*005e*/ 	.short	(.L_83 - .L_82)
	.align		4
.L_82:
        /*0060*/ 	.word	index@(.nv.constant0.fftshift_kernel_cx)
        /*0064*/ 	.short	0x0380
        /*0066*/ 	.short	0x0010


	//----- nvinfo : EIATTR_SW_WAR
	.align		4
.L_83:
        /*0068*/ 	.byte	0x04, 0x36
        /*006a*/ 	.short	(.L_85 - .L_84)
.L_84:
        /*006c*/ 	.word	0x00000008
.L_85:


//--------------------- .nv.info.fft_make_hermitian_kernel --------------------------
	.section	.nv.info.fft_make_hermitian_kernel,"",@"SHT_CUDA_INFO"
	.sectionflags	@""
	.align	4


	//----- nvinfo : EIATTR_CUDA_API_VERSION
	.align		4
        /*0000*/ 	.byte	0x04, 0x37
        /*0002*/ 	.short	(.L_87 - .L_86)
.L_86:
        /*0004*/ 	.word	0x00000082


	//----- nvinfo : EIATTR_KPARAM_INFO
	.align		4
.L_87:
        /*0008*/ 	.byte	0x04, 0x17
        /*000a*/ 	.short	(.L_89 - .L_88)
.L_88:
        /*000c*/ 	.word	0x00000000
        /*0010*/ 	.short	0x0002
        /*0012*/ 	.short	0x000c
        /*0014*/ 	.byte	0x00, 0xf0, 0x11, 0x00


	//----- nvinfo : EIATTR_KPARAM_INFO
	.align		4
.L_89:
        /*0018*/ 	.byte	0x04, 0x17
        /*001a*/ 	.short	(.L_91 - .L_90)
.L_90:
        /*001c*/ 	.word	0x00000000
        /*0020*/ 	.short	0x0001
        /*0022*/ 	.short	0x0008
        /*0024*/ 	.byte	0x00, 0xf0, 0x11, 0x00


	//----- nvinfo : EIATTR_KPARAM_INFO
	.align		4
.L_91:
        /*0028*/ 	.byte	0x04, 0x17
        /*002a*/ 	.short	(.L_93 - .L_92)
.L_92:
        /*002c*/ 	.word	0x00000000
        /*0030*/ 	.short	0x0000
        /*0032*/ 	.short	0x0000
        /*0034*/ 	.byte	0x00, 0xf5, 0x21, 0x00


	//----- nvinfo : EIATTR_SPARSE_MMA_MASK
	.align		4
.L_93:
        /*0038*/ 	.byte	0x03, 0x50
        /*003a*/ 	.short	0x0000


	//----- nvinfo : EIATTR_MAXREG_COUNT
	.align		4
        /*003c*/ 	.byte	0x03, 0x1b
        /*003e*/ 	.short	0x00ff


	//----- nvinfo : EIATTR_MERCURY_ISA_VERSION
	.align		4
        /*0040*/ 	.byte	0x03, 0x5f
        /*0042*/ 	.short	0x0101


	//----- nvinfo : EIATTR_VRC_CTA_INIT_COUNT
	.align		4
        /*0044*/ 	.byte	0x02, 0x4a
	.zero		1
	.zero		1


	//----- nvinfo : EIATTR_EXIT_INSTR_OFFSETS
	.align		4
        /*0048*/ 	.byte	0x04, 0x1c
        /*004a*/ 	.short	(.L_95 - .L_94)


	//   ....[0]....
.L_94:
        /*004c*/ 	.word	0x000000e0


	//   ....[1]....
        /*0050*/ 	.word	0x00000200


	//   ....[2]....
        /*0054*/ 	.word	0x00000230


	//----- nvinfo : EIATTR_CBANK_PARAM_SIZE
	.align		4
.L_95:
        /*0058*/ 	.byte	0x03, 0x19
        /*005a*/ 	.short	0x0010


	//----- nvinfo : EIATTR_PARAM_CBANK
	.align		4
        /*005c*/ 	.byte	0x04, 0x0a
        /*005e*/ 	.short	(.L_97 - .L_96)
	.align		4
.L_96:
        /*0060*/ 	.word	index@(.nv.constant0.fft_make_hermitian_kernel)
        /*0064*/ 	.short	0x0380
        /*0066*/ 	.short	0x0010


	//----- nvinfo : EIATTR_SW_WAR
	.align		4
.L_97:
        /*0068*/ 	.byte	0x04, 0x36
        /*006a*/ 	.short	(.L_99 - .L_98)
.L_98:
        /*006c*/ 	.word	0x00000008
.L_99:


//--------------------- .nv.callgraph             --------------------------
	.section	.nv.callgraph,"",@"SHT_CUDA_CALLGRAPH"
	.align	4
	.sectionentsize	8
	.align		4
        /*0000*/ 	.word	0x00000000
	.align		4
        /*0004*/ 	.word	0xffffffff
	.align		4
        /*0008*/ 	.word	0x00000000
	.align		4
        /*000c*/ 	.word	0xfffffffe
	.align		4
        /*0010*/ 	.word	0x00000000
	.align		4
        /*0014*/ 	.word	0xfffffffd
	.align		4
        /*0018*/ 	.word	0x00000000
	.align		4
        /*001c*/ 	.word	0xfffffffc


//--------------------- .text.ifftshift_kernel_r  --------------------------
	.section	.text.ifftshift_kernel_r,"ax",@progbits
	.align	128
        .global         ifftshift_kernel_r
        .type           ifftshift_kernel_r,@function
        .size           ifftshift_kernel_r,(.L_x_5 - ifftshift_kernel_r)
        .other          ifftshift_kernel_r,@"STO_CUDA_ENTRY STV_DEFAULT"
ifftshift_kernel_r:
.text.ifftshift_kernel_r:
[----:B------:R-:W-:Y:S01]  /*0000*/  LDC R1, c[0x0][0x37c] ;  /* 0x0000df00ff017b82 */ /* 0x000fe20000000800 */
[----:B------:R-:W0:Y:S07]  /*0010*/  S2R R3, SR_TID.X ;  /* 0x0000000000037919 */ /* 0x000e2e0000002100 */
[----:B------:R-:W0:Y:S01]  /*0020*/  S2UR UR4, SR_CTAID.X ;  /* 0x00000000000479c3 */ /* 0x000e220000002500 */
[----:B------:R-:W1:Y:S07]  /*0030*/  S2R R2, SR_TID.Y ;  /* 0x0000000000027919 */ /* 0x000e6e0000002200 */
[----:B------:R-:W0:Y:S08]  /*0040*/  LDC R0, c[0x0][0x360] ;  /* 0x0000d800ff007b82 */ /* 0x000e300000000800 */
[----:B------:R-:W2:Y:S08]  /*0050*/  LDC R9, c[0x0][0x388] ;  /* 0x0000e200ff097b82 */ /* 0x000eb00000000800 */
[----:B------:R-:W1:Y:S08]  /*0060*/  S2UR UR5, SR_CTAID.Y ;  /* 0x00000000000579c3 */ /* 0x000e700000002600 */
[----:B------:R-:W1:Y:S01]  /*0070*/  LDC R5, c[0x0][0x364] ;  /* 0x0000d900ff057b82 */ /* 0x000e620000000800 */
[----:B0-----:R-:W-:-:S05]  /*0080*/  IMAD R0, R0, UR4, R3 ;  /* 0x0000000400007c24 */ /* 0x001fca000f8e0203 */
[----:B--2---:R-:W-:Y:S01]  /*0090*/  ISETP.GE.AND P0, PT, R0, R9, PT ;  /* 0x000000090000720c */ /* 0x004fe20003f06270 */
[----:B-1----:R-:W-:-:S12]  /*00a0*/  IMAD R5, R5, UR5, R2 ;  /* 0x0000000505057c24 */ /* 0x002fd8000f8e0202 */
[----:B------:R-:W-:Y:S05]  /*00b0*/  @P0 EXIT ;  /* 0x000000000000094d */ /* 0x000fea0003800000 */
[----:B------:R-:W-:-:S05]  /*00c0*/  VIADD R2, R9, 0x1 ;  /* 0x0000000109027836 */ /* 0x000fca0000000000 */
[----:B------:R-:W-:-:S04]  /*00d0*/  LEA.HI R2, R2, R2, RZ, 0x1 ;  /* 0x0000000202027211 */ /* 0x000fc800078f08ff */
[----:B------:R-:W-:-:S04]  /*00e0*/  SHF.R.S32.HI R2, RZ, 0x1, R2 ;  /* 0x00000001ff027819 */ /* 0x000fc80000011402 */
[----:B------:R-:W-:-:S13]  /*00f0*/  ISETP.GE.AND P0, PT, R5, R2, PT ;  /* 0x000000020500720c */ /* 0x000fda0003f06270 */
[----:B------:R-:W-:Y:S05]  /*0100*/  @P0 EXIT ;  /* 0x000000000000094d */ /* 0x000fea0003800000 */
[C---:B------:R-:W-:Y:S01]  /*0110*/  LEA.HI R2, R9.reuse, R9, RZ, 0x1 ;  /* 0x0000000909027211 */ /* 0x040fe200078f08ff */
[----:B------:R-:W0:Y:S03]  /*0120*/  LDCU UR6, c[0x0][0x38c] ;  /* 0x00007180ff0677ac */ /* 0x000e260008000800 */
[----:B------:R-:W-:Y:S01]  /*0130*/  SHF.R.S32.HI R2, RZ, 0x1, R2 ;  /* 0x00000001ff027819 */ /* 0x000fe20000011402 */
[----:B------:R-:W1:Y:S04]  /*0140*/  LDCU.64 UR4, c[0x0][0x358] ;  /* 0x00006b00ff0477ac */ /* 0x000e680008000a00 */
[----:B------:R-:W-:Y:S02]  /*0150*/  IMAD.IADD R4, R9, 0x1, -R2 ;  /* 0x0000000109047824 */ /* 0x000fe400078e0a02 */
[----:B------:R-:W2:Y:S02]  /*0160*/  LDC.64 R2, c[0x0][0x380] ;  /* 0x0000e000ff027b82 */ /* 0x000ea40000000a00 */
[----:B------:R-:W-:Y:S01]  /*0170*/  IMAD.IADD R6, R0, 0x1, R4 ;  /* 0x0000000100067824 */ /* 0x000fe200078e0204 */
[----:B------:R-:W-:-:S04]  /*0180*/  IADD3 R4, PT, PT, R5, R4, RZ ;  /* 0x0000000405047210 */ /* 0x000fc80007ffe0ff */
[-C--:B------:R-:W-:Y:S01]  /*0190*/  ISETP.GE.AND P0, PT, R6, R9.reuse, PT ;  /* 0x000000090600720c */ /* 0x080fe20003f06270 */
[----:B0-----:R-:W-:Y:S01]  /*01a0*/  IMAD R5, R5, UR6, R0 ;  /* 0x0000000605057c24 */ /* 0x001fe2000f8e0200 */
[----:B------:R-:W-:Y:S02]  /*01b0*/  ISETP.GE.AND P1, PT, R4, R9, PT ;  /* 0x000000090400720c */ /* 0x000fe40003f26270 */
[C---:B------:R-:W-:Y:S02]  /*01c0*/  SEL R7, R9.reuse, RZ, P0 ;  /* 0x000000ff09077207 */ /* 0x040fe40000000000 */
[----:B------:R-:W-:-:S03]  /*01d0*/  SEL R9, R9, RZ, P1 ;  /* 0x000000ff09097207 */ /* 0x000fc60000800000 */
[----:B------:R-:W-:Y:S01]  /*01e0*/  IMAD.IADD R7, R6, 0x1, -R7 ;  /* 0x0000000106077824 */ /* 0x000fe200078e0a07 */
[----:B------:R-:W-:-:S05]  /*01f0*/  IADD3 R4, PT, PT, R4, -R9, RZ ;  /* 0x8000000904047210 */ /* 0x000fca0007ffe0ff */
[----:B------:R-:W-:-:S04]  /*0200*/  IMAD R7, R4, UR6, R7 ;  /* 0x0000000604077c24 */ /* 0x000fc8000f8e0207 */
[----:B--2---:R-:W-:-:S04]  /*0210*/  IMAD.WIDE R6, R7, 0x8, R2 ;  /* 0x0000000807067825 */ /* 0x004fc800078e0202 */
[----:B------:R-:W-:Y:S01]  /*0220*/  IMAD.WIDE R2, R5, 0x8, R2 ;  /* 0x0000000805027825 */ /* 0x000fe200078e0202 */
[----:B-1----:R-:W2:Y:S04]  /*0230*/  LDG.E.64 R8, desc[UR4][R6.64] ;  /* 0x0000000406087981 */ /* 0x002ea8000c1e1b00 */
[----:B------:R-:W3:Y:S04]  /*0240*/  LDG.E.64 R4, desc[UR4][R2.64] ;  /* 0x0000000402047981 */ /* 0x000ee8000c1e1b00 */
[----:B--2---:R-:W-:Y:S04]  /*0250*/  STG.E.64 desc[UR4][R2.64], R8 ;  /* 0x0000000802007986 */ /* 0x004fe8000c101b04 */
[----:B---3--:R-:W-:Y:S01]  /*0260*/  STG.E.64 desc[UR4][R6.64], R4 ;  /* 0x0000000406007986 */ /* 0x008fe2000c101b04 */
[----:B------:R-:W-:Y:S05]  /*0270*/  EXIT ;  /* 0x000000000000794d */ /* 0x000fea0003800000 */
.L_x_0:
[----:B------:R-:W-:-:S00]  /*0280*/  BRA `(.L_x_0) ;  /* 0xfffffffc00fc7947 */ /* 0x000fc0000383ffff */
[----:B------:R-:W-:-:S00]  /*0290*/  NOP ;  /* 0x0000000000007918 */ /* 0x000fc00000000000 */
        /* <DEDUP_REMOVED lines=14> */
.L_x_5:


//--------------------- .text.fftshift_kernel_r   --------------------------
	.section	.text.fftshift_kernel_r,"ax",@progbits
	.align	128
        .global         fftshift_kernel_r
        .type           fftshift_kernel_r,@function
        .size           fftshift_kernel_r,(.L_x_6 - fftshift_kernel_r)
        .other          fftshift_kernel_r,@"STO_CUDA_ENTRY STV_DEFAULT"
fftshift_kernel_r:
.text.fftshift_kernel_r:
        /* <DEDUP_REMOVED lines=17> */
[----:B------:R-:W-:Y:S01]  /*0110*/  LEA.HI R2, R9, R9, RZ, 0x1 ;  /* 0x0000000909027211 */ /* 0x000fe200078f08ff */
[----:B------:R-:W0:Y:S03]  /*0120*/  LDCU UR6, c[0x0][0x38c] ;  /* 0x00007180ff0677ac */ /* 0x000e260008000800 */
[----:B------:R-:W-:Y:S01]  /*0130*/  SHF.R.S32.HI R4, RZ, 0x1, R2 ;  /* 0x00000001ff047819 */ /* 0x000fe20000011402 */
[----:B------:R-:W1:Y:S01]  /*0140*/  LDCU.64 UR4, c[0x0][0x358] ;  /* 0x00006b00ff0477ac */ /* 0x000e620008000a00 */
[----:B------:R-:W2:Y:S03]  /*0150*/  LDC.64 R2, c[0x0][0x380] ;  /* 0x0000e000ff027b82 */ /* 0x000ea60000000a00 */
[----:B------:R-:W-:Y:S01]  /*0160*/  IMAD.IADD R6, R0, 0x1, R4 ;  /* 0x0000000100067824 */ /* 0x000fe200078e0204 */
[----:B------:R-:W-:-:S04]  /*0170*/  IADD3 R4, PT, PT, R5, R4, RZ ;  /* 0x0000000405047210 */ /* 0x000fc80007ffe0ff */
[-C--:B------:R-:W-:Y:S02]  /*0180*/  ISETP.GE.AND P0, PT, R6, R9.reuse, PT ;  /* 0x000000090600720c */ /* 0x080fe40003f06270 */
[----:B------:R-:W-:Y:S02]  /*0190*/  ISETP.GE.AND P1, PT, R4, R9, PT ;  /* 0x000000090400720c */ /* 0x000fe40003f26270 */
[----:B------:R-:W-:Y:S01]  /*01a0*/  SEL R7, R9, RZ, P0 ;  /* 0x000000ff09077207 */ /* 0x000fe20000000000 */
[----:B0-----:R-:W-:Y:S01]  /*01b0*/  IMAD R5, R5, UR6, R0 ;  /* 0x0000000605057c24 */ /* 0x001fe2000f8e0200 */
        /* <DEDUP_REMOVED lines=11> */
.L_x_1:
        /* <DEDUP_REMOVED lines=9> */
.L_x_6:


//--------------------- .text.ifftshift_kernel_cx --------------------------
	.section	.text.ifftshift_kernel_cx,"ax",@progbits
	.align	128
        .global         ifftshift_kernel_cx
        .type           ifftshift_kernel_cx,@function
        .size           ifftshift_kernel_cx,(.L_x_7 - ifftshift_kernel_cx)
        .other          ifftshift_kernel_cx,@"STO_CUDA_ENTRY STV_DEFAULT"
ifftshift_kernel_cx:
.text.ifftshift_kernel_cx:
        /* <DEDUP_REMOVED lines=35> */
[----:B-1----:R-:W2:Y:S04]  /*0230*/  LDG.E.128 R12, desc[UR4][R8.64] ;  /* 0x00000004080c7981 */ /* 0x002ea8000c1e1d00 */
[----:B------:R-:W3:Y:S04]  /*0240*/  LDG.E.128 R4, desc[UR4][R2.64] ;  /* 0x0000000402047981 */ /* 0x000ee8000c1e1d00 */
[----:B--2---:R-:W-:Y:S04]  /*0250*/  STG.E.128 desc[UR4][R2.64], R12 ;  /* 0x0000000c02007986 */ /* 0x004fe8000c101d04 */
[----:B---3--:R-:W-:Y:S01]  /*0260*/  STG.E.128 desc[UR4][R8.64], R4 ;  /* 0x0000000408007986 */ /* 0x008fe2000c101d04 */
[----:B------:R-:W-:Y:S05]  /*0270*/  EXIT ;  /* 0x000000000000794d */ /* 0x000fea0003800000 */
.L_x_2:
        /* <DEDUP_REMOVED lines=16> */
.L_x_7:


//--------------------- .text.fftshift_kernel_cx  --------------------------
	.section	.text.fftshift_kernel_cx,"ax",@progbits
	.align	128
        .global         fftshift_kernel_cx
        .type           fftshift_kernel_cx,@function
        .size           fftshift_kernel_cx,(.L_x_8 - fftshift_kernel_cx)
        .other          fftshift_kernel_cx,@"STO_CUDA_ENTRY STV_DEFAULT"
fftshift_kernel_cx:
.text.fftshift_kernel_cx:
        /* <DEDUP_REMOVED lines=39> */
.L_x_3:
        /* <DEDUP_REMOVED lines=9> */
.L_x_8:


//--------------------- .text.fft_make_hermitian_kernel --------------------------
	.section	.text.fft_make_hermitian_kernel,"ax",@progbits
	.align	128
        .global         fft_make_hermitian_kernel
        .type           fft_make_hermitian_kernel,@function
        .size           fft_make_hermitian_kernel,(.L_x_9 - fft_make_hermitian_kernel)
        .other          fft_make_hermitian_kernel,@"STO_CUDA_ENTRY STV_DEFAULT"
fft_make_hermitian_kernel:
.text.fft_make_hermitian_kernel:
[----:B------:R-:W-:Y:S01]  /*0000*/  LDC R1, c[0x0][0x37c] ;  /* 0x0000df00ff017b82 */ /* 0x000fe20000000800 */
[----:B------:R-:W0:Y:S07]  /*0010*/  S2R R2, SR_TID.Y ;  /* 0x0000000000027919 */ /* 0x000e2e0000002200 */
[----:B------:R-:W1:Y:S01]  /*0020*/  LDC R0, c[0x0][0x360] ;  /* 0x0000d800ff007b82 */ /* 0x000e620000000800 */
[----:B------:R-:W2:Y:S01]  /*0030*/  LDCU UR8, c[0x0][0x388] ;  /* 0x00007100ff0877ac */ /* 0x000ea20008000800 */
[----:B------:R-:W1:Y:S06]  /*0040*/  S2R R3, SR_TID.X ;  /* 0x0000000000037919 */ /* 0x000e6c0000002100 */
[----:B------:R-:W0:Y:S08]  /*0050*/  S2UR UR6, SR_CTAID.Y ;  /* 0x00000000000679c3 */ /* 0x000e300000002600 */
[----:B------:R-:W0:Y:S01]  /*0060*/  LDC R5, c[0x0][0x364] ;  /* 0x0000d900ff057b82 */ /* 0x000e220000000800 */
[----:B--2---:R-:W-:-:S04]  /*0070*/  ULEA.HI UR4, UR8, UR8, URZ, 0x1 ;  /* 0x0000000808047291 */ /* 0x004fc8000f8f08ff */
[----:B------:R-:W-:-:S03]  /*0080*/  USHF.R.S32.HI UR4, URZ, 0x1, UR4 ;  /* 0x00000001ff047899 */ /* 0x000fc60008011404 */
[----:B------:R-:W1:Y:S01]  /*0090*/  S2UR UR5, SR_CTAID.X ;  /* 0x00000000000579c3 */ /* 0x000e620000002500 */
[----:B0-----:R-:W-:-:S05]  /*00a0*/  IMAD R5, R5, UR6, R2 ;  /* 0x0000000605057c24 */ /* 0x001fca000f8e0202 */
[----:B------:R-:W-:Y:S01]  /*00b0*/  ISETP.GE.AND P0, PT, R5, UR8, PT ;  /* 0x0000000805007c0c */ /* 0x000fe2000bf06270 */
[----:B-1----:R-:W-:-:S05]  /*00c0*/  IMAD R0, R0, UR5, R3 ;  /* 0x0000000500007c24 */ /* 0x002fca000f8e0203 */
[----:B------:R-:W-:-:S13]  /*00d0*/  ISETP.GE.OR P0, PT, R0, UR4, P0 ;  /* 0x0000000400007c0c */ /* 0x000fda0008706670 */
[----:B------:R-:W-:Y:S05]  /*00e0*/  @P0 EXIT ;  /* 0x000000000000094d */ /* 0x000fea0003800000 */
[----:B------:R-:W0:Y:S01]  /*00f0*/  LDCU UR5, c[0x0][0x38c] ;  /* 0x00007180ff0577ac */ /* 0x000e220008000800 */
[----:B------:R-:W1:Y:S01]  /*0100*/  LDC.64 R2, c[0x0][0x380] ;  /* 0x0000e000ff027b82 */ /* 0x000e620000000a00 */
[----:B------:R-:W-:Y:S01]  /*0110*/  UIADD3 UR4, UPT, UPT, UR8, -0x1, URZ ;  /* 0xffffffff08047890 */ /* 0x000fe2000fffe0ff */
[----:B------:R-:W2:Y:S03]  /*0120*/  LDCU.64 UR6, c[0x0][0x358] ;  /* 0x00006b00ff0677ac */ /* 0x000ea60008000a00 */
[----:B0-----:R-:W-:Y:S02]  /*0130*/  UIMAD UR4, UR4, UR5, UR4 ;  /* 0x00000005040472a4 */ /* 0x001fe4000f8e0204 */
[----:B------:R-:W-:-:S05]  /*0140*/  IMAD R5, R5, UR5, R0 ;  /* 0x0000000505057c24 */ /* 0x000fca000f8e0200 */
[C---:B------:R-:W-:Y:S01]  /*0150*/  IADD3 R7, PT, PT, -R5.reuse, UR4, RZ ;  /* 0x0000000405077c10 */ /* 0x040fe2000fffe1ff */
[----:B-1----:R-:W-:-:S04]  /*0160*/  IMAD.WIDE R8, R5, 0x10, R2 ;  /* 0x0000001005087825 */ /* 0x002fc800078e0202 */
[----:B------:R-:W-:Y:S01]  /*0170*/  IMAD.WIDE R2, R7, 0x10, R2 ;  /* 0x0000001007027825 */ /* 0x000fe200078e0202 */
[----:B--2---:R-:W2:Y:S04]  /*0180*/  LDG.E.128 R12, desc[UR6][R8.64] ;  /* 0x00000006080c7981 */ /* 0x004ea8000c1e1d00 */
[----:B------:R-:W2:Y:S01]  /*0190*/  LDG.E.128 R4, desc[UR6][R2.64] ;  /* 0x0000000602047981 */ /* 0x000ea2000c1e1d00 */
[----:B------:R-:W-:Y:S01]  /*01a0*/  USHF.R.U32.HI UR4, URZ, 0x1, UR8 ;  /* 0x00000001ff047899 */ /* 0x000fe20008011608 */
[----:B------:R-:W-:-:S05]  /*01b0*/  IADD3 R0, PT, PT, R0, 0x1, RZ ;  /* 0x0000000100007810 */ /* 0x000fca0007ffe0ff */
[----:B------:R-:W-:Y:S01]  /*01c0*/  ISETP.GE.AND P0, PT, R0, UR4, PT ;  /* 0x0000000400007c0c */ /* 0x000fe2000bf06270 */
[----:B--2---:R-:W-:Y:S02]  /*01d0*/  DADD R4, R4, R12 ;  /* 0x0000000004047229 */ /* 0x004fe4000000000c */
[----:B------:R-:W-:-:S07]  /*01e0*/  DADD R6, -R6, R14 ;  /* 0x0000000006067229 */ /* 0x000fce000000010e */
[----:B------:R0:W-:Y:S03]  /*01f0*/  STG.E.128 desc[UR6][R8.64], R4 ;  /* 0x0000000408007986 */ /* 0x0001e6000c101d06 */
[----:B------:R-:W-:Y:S05]  /*0200*/  @!P0 EXIT ;  /* 0x000000000000894d */ /* 0x000fea0003800000 */
[----:B0-----:R-:W-:-:S07]  /*0210*/  DADD R6, -RZ, -R6 ;  /* 0x00000000ff067229 */ /* 0x001fce0000000906 */
[----:B------:R-:W-:Y:S01]  /*0220*/  STG.E.128 desc[UR6][R2.64], R4 ;  /* 0x0000000402007986 */ /* 0x000fe2000c101d06 */
[----:B------:R-:W-:Y:S05]  /*0230*/  EXIT ;  /* 0x000000000000794d */ /* 0x000fea0003800000 */
.L_x_4:
        /* <DEDUP_REMOVED lines=12> */
.L_x_9:


//--------------------- .nv.shared.reserved.0     --------------------------
	.section	.nv.shared.reserved.0,"aw",@nobits
	.weak		__nv_reservedSMEM_offset_0_alias
	.size		__nv_reservedSMEM_offset_0_alias, 0, 64
	.other		__nv_reservedSMEM_offset_0_alias,@"STO_CUDA_RESERVED_SHARED STV_DEFAULT"
__nv_reservedSMEM_offset_0_alias:
	.zero		0
	.zero		64


//--------------------- .nv.constant0.ifftshift_kernel_r --------------------------
	.section	.nv.constant0.ifftshift_kernel_r,"a",@progbits
	.sectionflags	@""
	.align	4
.nv.constant0.ifftshift_kernel_r:
	.zero		912


//--------------------- .nv.constant0.fftshift_kernel_r --------------------------
	.section	.nv.constant0.fftshift_kernel_r,"a",@progbits
	.sectionflags	@""
	.align	4
.nv.constant0.fftshift_kernel_r:
	.zero		912


//--------------------- .nv.constant0.ifftshift_kernel_cx --------------------------
	.section	.nv.constant0.ifftshift_kernel_cx,"a",@progbits
	.sectionflags	@""
	.align	4
.nv.constant0.ifftshift_kernel_cx:
	.zero		912


//--------------------- .nv.constant0.fftshift_kernel_cx --------------------------
	.section	.nv.constant0.fftshift_kernel_cx,"a",@progbits
	.sectionflags	@""
	.align	4
.nv.constant0.fftshift_kernel_cx:
	.zero		912


//--------------------- .nv.constant0.fft_make_hermitian_kernel --------------------------
	.section	.nv.constant0.fft_make_hermitian_kernel,"a",@progbits
	.sectionflags	@""
	.align	4
.nv.constant0.fft_make_hermitian_kernel:
	.zero		912


//--------------------- SYMBOLS --------------------------

	.type		.nv.reservedSmem.offset0,@object
	.size		.nv.reservedSmem.offset0,0x4
